//
// Generated by NVIDIA NVVM Compiler
//
// Compiler Build ID: CL-36424714
// Cuda compilation tools, release 13.0, V13.0.88
// Based on NVVM 20.0.0
//

.version 9.0
.target sm_100
.address_size 64

	// .globl	_Z11convolutionPiS_Pfii

.visible .entry _Z11convolutionPiS_Pfii(
	.param .u64 .ptr .align 1 _Z11convolutionPiS_Pfii_param_0,
	.param .u64 .ptr .align 1 _Z11convolutionPiS_Pfii_param_1,
	.param .u64 .ptr .align 1 _Z11convolutionPiS_Pfii_param_2,
	.param .u32 _Z11convolutionPiS_Pfii_param_3,
	.param .u32 _Z11convolutionPiS_Pfii_param_4
)
{
	.reg .pred 	%p<10>;
	.reg .b32 	%r<32>;
	.reg .b32 	%f<28>;
	.reg .b64 	%rd<27>;

	ld.param.u64 	%rd3, [_Z11convolutionPiS_Pfii_param_0];
	ld.param.u64 	%rd5, [_Z11convolutionPiS_Pfii_param_1];
	ld.param.u64 	%rd4, [_Z11convolutionPiS_Pfii_param_2];
	ld.param.u32 	%r5, [_Z11convolutionPiS_Pfii_param_3];
	ld.param.u32 	%r4, [_Z11convolutionPiS_Pfii_param_4];
	cvta.to.global.u64 	%rd1, %rd5;
	mov.u32 	%r7, %tid.x;
	mov.u32 	%r9, %ntid.x;
	mov.u32 	%r10, %ctaid.x;
	mad.lo.s32 	%r2, %r9, %r10, %r7;
	setp.ne.s32 	%p1, %r7, 0;
	add.s32 	%r12, %r9, -1;
	setp.ne.s32 	%p2, %r7, %r12;
	and.pred  	%p3, %p1, %p2;
	setp.ne.s32 	%p4, %r10, 0;
	and.pred  	%p5, %p4, %p3;
	add.s32 	%r13, %r5, -1;
	setp.ne.s32 	%p6, %r10, %r13;
	and.pred  	%p7, %p5, %p6;
	@%p7 bra 	$L__BB0_2;
	mul.wide.s32 	%rd25, %r2, 4;
	add.s64 	%rd26, %rd1, %rd25;
	mov.b32 	%r31, 255;
	st.global.u32 	[%rd26], %r31;
	bra.uni 	$L__BB0_6;
$L__BB0_2:
	cvta.to.global.u64 	%rd6, %rd3;
	cvta.to.global.u64 	%rd7, %rd4;
	sub.s32 	%r14, %r2, %r9;
	add.s32 	%r15, %r2, %r9;
	add.s32 	%r16, %r4, %r2;
	sub.s32 	%r17, %r2, %r4;
	sub.s32 	%r18, %r14, %r4;
	mul.wide.s32 	%rd8, %r14, 4;
	add.s64 	%rd9, %rd6, %rd8;
	ld.global.u32 	%r19, [%rd9];
	cvt.rn.f32.s32 	%f1, %r19;
	ld.global.f32 	%f2, [%rd7+4];
	mul.wide.s32 	%rd10, %r15, 4;
	add.s64 	%rd11, %rd6, %rd10;
	ld.global.u32 	%r20, [%rd11];
	cvt.rn.f32.s32 	%f3, %r20;
	ld.global.f32 	%f4, [%rd7+28];
	mul.f32 	%f5, %f4, %f3;
	fma.rn.f32 	%f6, %f2, %f1, %f5;
	mul.wide.s32 	%rd12, %r16, 4;
	add.s64 	%rd13, %rd6, %rd12;
	ld.global.u32 	%r21, [%rd13];
	cvt.rn.f32.s32 	%f7, %r21;
	ld.global.f32 	%f8, [%rd7+20];
	fma.rn.f32 	%f9, %f8, %f7, %f6;
	mul.wide.s32 	%rd14, %r17, 4;
	add.s64 	%rd15, %rd6, %rd14;
	ld.global.u32 	%r22, [%rd15];
	cvt.rn.f32.s32 	%f10, %r22;
	ld.global.f32 	%f11, [%rd7+12];
	fma.rn.f32 	%f12, %f11, %f10, %f9;
	mul.wide.s32 	%rd16, %r4, 4;
	add.s64 	%rd17, %rd15, %rd16;
	ld.global.u32 	%r23, [%rd17];
	cvt.rn.f32.s32 	%f13, %r23;
	ld.global.f32 	%f14, [%rd7+16];
	fma.rn.f32 	%f15, %f14, %f13, %f12;
	add.s64 	%rd18, %rd9, %rd16;
	ld.global.u32 	%r24, [%rd18];
	cvt.rn.f32.s32 	%f16, %r24;
	ld.global.f32 	%f17, [%rd7+8];
	fma.rn.f32 	%f18, %f17, %f16, %f15;
	mul.wide.s32 	%rd19, %r18, 4;
	add.s64 	%rd20, %rd6, %rd19;
	ld.global.u32 	%r25, [%rd20];
	cvt.rn.f32.s32 	%f19, %r25;
	ld.global.f32 	%f20, [%rd7];
	fma.rn.f32 	%f21, %f20, %f19, %f18;
	shl.b32 	%r26, %r9, 2;
	cvt.u64.u32 	%rd21, %r26;
	add.s64 	%rd22, %rd13, %rd21;
	ld.global.u32 	%r27, [%rd22];
	cvt.rn.f32.s32 	%f22, %r27;
	ld.global.f32 	%f23, [%rd7+32];
	fma.rn.f32 	%f24, %f23, %f22, %f21;
	add.s64 	%rd23, %rd15, %rd21;
	ld.global.u32 	%r28, [%rd23];
	cvt.rn.f32.s32 	%f25, %r28;
	ld.global.f32 	%f26, [%rd7+24];
	fma.rn.f32 	%f27, %f26, %f25, %f24;
	cvt.rzi.s32.f32 	%r3, %f27;
	mul.wide.s32 	%rd24, %r2, 4;
	add.s64 	%rd2, %rd1, %rd24;
	st.global.u32 	[%rd2], %r3;
	setp.lt.s32 	%p8, %r3, 256;
	@%p8 bra 	$L__BB0_4;
	mov.b32 	%r30, 255;
	st.global.u32 	[%rd2], %r30;
	bra.uni 	$L__BB0_6;
$L__BB0_4:
	setp.gt.s32 	%p9, %r3, -1;
	@%p9 bra 	$L__BB0_6;
	mov.b32 	%r29, 0;
	st.global.u32 	[%rd2], %r29;
$L__BB0_6:
	bar.sync 	0;
	ret;

}


// ===== COMPILED SASS (sm_100) =====

	.target	sm_100

	.elftype	@"ET_EXEC"


//--------------------- .note.nv.tkinfo           --------------------------
	.section	.note.nv.tkinfo,"",@"SHT_NOTE"
	.sectionflags	@"SHF_NOTE_NV_TKINFO"
	.tkinfo
        /*0018*/ 	.word	0x00000002
        /*0030*/ 	.string	""
        /*0030*/ 	.string	"ptxas"
        /*0030*/ 	.string	"Cuda compilation tools, release 13.0, V13.0.88"
        /*0030*/ 	.string	"Build cuda_13.0.r13.0/compiler.36424714_0"
        /*0030*/ 	.string	"-arch sm_100 -m 64 "



//--------------------- .note.nv.cuinfo           --------------------------
	.section	.note.nv.cuinfo,"",@"SHT_NOTE"
	.sectionflags	@"SHF_NOTE_NV_CUINFO"
        /*0018*/ 	.short	0x0002
        /*001a*/ 	.short	0x0064
        /*001c*/ 	.short	0x0082
	.zero		2


//--------------------- .nv.info                  --------------------------
	.section	.nv.info,"",@"SHT_CUDA_INFO"
	.align	4


	//----- nvinfo : EIATTR_REGCOUNT
	.align		4
        /*0000*/ 	.byte	0x04, 0x2f
        /*0002*/ 	.short	(.L_1 - .L_0)
	.align		4
.L_0:
        /*0004*/ 	.word	index@(_Z11convolutionPiS_Pfii)
        /*0008*/ 	.word	0x0000001c


	//----- nvinfo : EIATTR_FRAME_SIZE
	.align		4
.L_1:
        /*000c*/ 	.byte	0x04, 0x11
        /*000e*/ 	.short	(.L_3 - .L_2)
	.align		4
.L_2:
        /*0010*/ 	.word	index@(_Z11convolutionPiS_Pfii)
        /*0014*/ 	.word	0x00000000


	//----- nvinfo : EIATTR_MIN_STACK_SIZE
	.align		4
.L_3:
        /*0018*/ 	.byte	0x04, 0x12
        /*001a*/ 	.short	(.L_5 - .L_4)
	.align		4
.L_4:
        /*001c*/ 	.word	index@(_Z11convolutionPiS_Pfii)
        /*0020*/ 	.word	0x00000000
.L_5:


//--------------------- .nv.compat                --------------------------
	.section	.nv.compat,"",@"SHT_CUDA_COMPAT_INFO"
	.align	4
        /*0000*/ 	.byte	0x02, 0x09, 0x00, 0x00, 0x02, 0x02, 0x01, 0x00, 0x02, 0x05, 0x05, 0x00, 0x03, 0x07, 0x01, 0x01
        /*0010*/ 	.byte	0x02, 0x03, 0x00, 0x00, 0x02, 0x06, 0x01, 0x00, 0x04, 0x0b, 0x08, 0x00, 0x09, 0x00, 0x00, 0x00
        /*0020*/ 	.byte	0x00, 0x00, 0x00, 0x00


//--------------------- .nv.info._Z11convolutionPiS_Pfii --------------------------
	.section	.nv.info._Z11convolutionPiS_Pfii,"",@"SHT_CUDA_INFO"
	.sectionflags	@""
	.align	4


	//----- nvinfo : EIATTR_CUDA_API_VERSION
	.align		4
        /*0000*/ 	.byte	0x04, 0x37
        /*0002*/ 	.short	(.L_7 - .L_6)
.L_6:
        /*0004*/ 	.word	0x00000082


	//----- nvinfo : EIATTR_KPARAM_INFO
	.align		4
.L_7:
        /*0008*/ 	.byte	0x04, 0x17
        /*000a*/ 	.short	(.L_9 - .L_8)
.L_8:
        /*000c*/ 	.word	0x00000000
        /*0010*/ 	.short	0x0004
        /*0012*/ 	.short	0x001c
        /*0014*/ 	.byte	0x00, 0xf0, 0x11, 0x00


	//----- nvinfo : EIATTR_KPARAM_INFO
	.align		4
.L_9:
        /*0018*/ 	.byte	0x04, 0x17
        /*001a*/ 	.short	(.L_11 - .L_10)
.L_10:
        /*001c*/ 	.word	0x00000000
        /*0020*/ 	.short	0x0003
        /*0022*/ 	.short	0x0018
        /*0024*/ 	.byte	0x00, 0xf0, 0x11, 0x00


	//----- nvinfo : EIATTR_KPARAM_INFO
	.align		4
.L_11:
        /*0028*/ 	.byte	0x04, 0x17
        /*002a*/ 	.short	(.L_13 - .L_12)
.L_12:
        /*002c*/ 	.word	0x00000000
        /*0030*/ 	.short	0x0002
        /*0032*/ 	.short	0x0010
        /*0034*/ 	.byte	0x00, 0xf5, 0x21, 0x00


	//----- nvinfo : EIATTR_KPARAM_INFO
	.align		4
.L_13:
        /*0038*/ 	.byte	0x04, 0x17
        /*003a*/ 	.short	(.L_15 - .L_14)
.L_14:
        /*003c*/ 	.word	0x00000000
        /*0040*/ 	.short	0x0001
        /*0042*/ 	.short	0x0008
        /*0044*/ 	.byte	0x00, 0xf5, 0x21, 0x00


	//----- nvinfo : EIATTR_KPARAM_INFO
	.align		4
.L_15:
        /*0048*/ 	.byte	0x04, 0x17
        /*004a*/ 	.short	(.L_17 - .L_16)
.L_16:
        /*004c*/ 	.word	0x00000000
        /*0050*/ 	.short	0x0000
        /*0052*/ 	.short	0x0000
        /*0054*/ 	.byte	0x00, 0xf5, 0x21, 0x00


	//----- nvinfo : EIATTR_SPARSE_MMA_MASK
	.align		4
.L_17:
        /*0058*/ 	.byte	0x03, 0x50
        /*005a*/ 	.short	0x0000


	//----- nvinfo : EIATTR_MAXREG_COUNT
	.align		4
        /*005c*/ 	.byte	0x03, 0x1b
        /*005e*/ 	.short	0x00ff


	//----- nvinfo : EIATTR_NUM_BARRIERS
	.align		4
        /*0060*/ 	.byte	0x02, 0x4c
        /*0062*/ 	.byte	0x01
	.zero		1


	//----- nvinfo : EIATTR_MERCURY_ISA_VERSION
	.align		4
        /*0064*/ 	.byte	0x03, 0x5f
        /*0066*/ 	.short	0x0101


	//----- nvinfo : EIATTR_VRC_CTA_INIT_COUNT
	.align		4
        /*0068*/ 	.byte	0x02, 0x4a
	.zero		1
	.zero		1


	//----- nvinfo : EIATTR_EXIT_INSTR_OFFSETS
	.align		4
        /*006c*/ 	.byte	0x04, 0x1c
        /*006e*/ 	.short	(.L_19 - .L_18)


	//   ....[0]....
.L_18:
        /*0070*/ 	.word	0x00000570


	//----- nvinfo : EIATTR_CRS_STACK_SIZE
	.align		4
.L_19:
        /*0074*/ 	.byte	0x04, 0x1e
        /*0076*/ 	.short	(.L_21 - .L_20)
.L_20:
        /*0078*/ 	.word	0x00000000


	//----- nvinfo : EIATTR_CBANK_PARAM_SIZE
	.align		4
.L_21:
        /*007c*/ 	.byte	0x03, 0x19
        /*007e*/ 	.short	0x0020


	//----- nvinfo : EIATTR_PARAM_CBANK
	.align		4
        /*0080*/ 	.byte	0x04, 0x0a
        /*0082*/ 	.short	(.L_23 - .L_22)
	.align		4
.L_22:
        /*0084*/ 	.word	index@(.nv.constant0._Z11convolutionPiS_Pfii)
        /*0088*/ 	.short	0x0380
        /*008a*/ 	.short	0x0020


	//----- nvinfo : EIATTR_SW_WAR
	.align		4
.L_23:
        /*008c*/ 	.byte	0x04, 0x36
        /*008e*/ 	.short	(.L_25 - .L_24)
.L_24:
        /*0090*/ 	.word	0x00000008
.L_25:


//--------------------- .nv.callgraph             --------------------------
	.section	.nv.callgraph,"",@"SHT_CUDA_CALLGRAPH"
	.align	4
	.sectionentsize	8
	.align		4
        /*0000*/ 	.word	0x00000000
	.align		4
        /*0004*/ 	.word	0xffffffff
	.align		4
        /*0008*/ 	.word	0x00000000
	.align		4
        /*000c*/ 	.word	0xfffffffe
	.align		4
        /*0010*/ 	.word	0x00000000
	.align		4
        /*0014*/ 	.word	0xfffffffd
	.align		4
        /*0018*/ 	.word	0x00000000
	.align		4
        /*001c*/ 	.word	0xfffffffc


//--------------------- .text._Z11convolutionPiS_Pfii --------------------------
	.section	.text._Z11convolutionPiS_Pfii,"ax",@progbits
	.align	128
        .global         _Z11convolutionPiS_Pfii
        .type           _Z11convolutionPiS_Pfii,@function
        .size           _Z11convolutionPiS_Pfii,(.L_x_3 - _Z11convolutionPiS_Pfii)
        .other          _Z11convolutionPiS_Pfii,@"STO_CUDA_ENTRY STV_DEFAULT"
_Z11convolutionPiS_Pfii:
.text._Z11convolutionPiS_Pfii:
[----:B------:R-:W-:Y:S01]  /*0000*/  LDC R1, c[0x0][0x37c] ;  /* 0x0000df00ff017b82 */ /* 0x000fe20000000800 */
[----:B------:R-:W0:Y:S01]  /*0010*/  S2R R0, SR_TID.X ;  /* 0x0000000000007919 */ /* 0x000e220000002100 */
[----:B------:R-:W1:Y:S01]  /*0020*/  LDCU UR8, c[0x0][0x360] ;  /* 0x00006c00ff0877ac */ /* 0x000e620008000800 */
[----:B------:R-:W-:Y:S01]  /*0030*/  BSSY.RECONVERGENT B0, `(.L_x_0) ;  /* 0x0000052000007945 */ /* 0x000fe20003800200 */
[----:B------:R-:W2:Y:S01]  /*0040*/  S2R R5, SR_CTAID.X ;  /* 0x0000000000057919 */ /* 0x000ea20000002500 */
[----:B------:R-:W3:Y:S01]  /*0050*/  LDCU UR4, c[0x0][0x398] ;  /* 0x00007300ff0477ac */ /* 0x000ee20008000800 */
[----:B------:R-:W4:Y:S01]  /*0060*/  LDCU.64 UR6, c[0x0][0x358] ;  /* 0x00006b00ff0677ac */ /* 0x000f220008000a00 */
[----:B-1----:R-:W-:Y:S02]  /*0070*/  UIADD3 UR5, UPT, UPT, UR8, -0x1, URZ ;  /* 0xffffffff08057890 */ /* 0x002fe4000fffe0ff */
[----:B---3--:R-:W-:-:S04]  /*0080*/  UIADD3 UR4, UPT, UPT, UR4, -0x1, URZ ;  /* 0xffffffff04047890 */ /* 0x008fc8000fffe0ff */
[----:B0-----:R-:W-:-:S04]  /*0090*/  ISETP.NE.AND P0, PT, R0, UR5, PT ;  /* 0x0000000500007c0c */ /* 0x001fc8000bf05270 */
[----:B------:R-:W-:Y:S01]  /*00a0*/  ISETP.NE.AND P0, PT, R0, RZ, P0 ;  /* 0x000000ff0000720c */ /* 0x000fe20000705270 */
[----:B--2---:R-:W-:-:S03]  /*00b0*/  IMAD R0, R5, UR8, R0 ;  /* 0x0000000805007c24 */ /* 0x004fc6000f8e0200 */
[----:B------:R-:W-:-:S04]  /*00c0*/  ISETP.NE.AND P0, PT, R5, RZ, P0 ;  /* 0x000000ff0500720c */ /* 0x000fc80000705270 */
[----:B------:R-:W-:-:S13]  /*00d0*/  ISETP.NE.AND P0, PT, R5, UR4, P0 ;  /* 0x0000000405007c0c */ /* 0x000fda0008705270 */
[----:B------:R-:W0:Y:S01]  /*00e0*/  @!P0 LDC.64 R2, c[0x0][0x388] ;  /* 0x0000e200ff028b82 */ /* 0x000e220000000a00 */
[----:B------:R-:W-:Y:S01]  /*00f0*/  @!P0 MOV R5, 0xff ;  /* 0x000000ff00058802 */ /* 0x000fe20000000f00 */
[----:B0-----:R-:W-:-:S05]  /*0100*/  @!P0 IMAD.WIDE R2, R0, 0x4, R2 ;  /* 0x0000000400028825 */ /* 0x001fca00078e0202 */
[----:B----4-:R0:W-:Y:S01]  /*0110*/  @!P0 STG.E desc[UR6][R2.64], R5 ;  /* 0x0000000502008986 */ /* 0x0101e2000c101906 */
[----:B------:R-:W-:Y:S05]  /*0120*/  @!P0 BRA `(.L_x_1) ;  /* 0x0000000400088947 */ /* 0x000fea0003800000 */
[----:B------:R-:W1:Y:S01]  /*0130*/  LDC.64 R10, c[0x0][0x380] ;  /* 0x0000e000ff0a7b82 */ /* 0x000e620000000a00 */
[C---:B------:R-:W-:Y:S01]  /*0140*/  IADD3 R13, PT, PT, R0.reuse, UR8, RZ ;  /* 0x00000008000d7c10 */ /* 0x040fe2000fffe0ff */
[----:B------:R-:W-:-:S06]  /*0150*/  VIADD R23, R0, -UR8 ;  /* 0x8000000800177c36 */ /* 0x000fcc0008000000 */
[----:B------:R-:W2:Y:S08]  /*0160*/  LDC R25, c[0x0][0x39c] ;  /* 0x0000e700ff197b82 */ /* 0x000eb00000000800 */
[----:B0-----:R-:W0:Y:S01]  /*0170*/  LDC.64 R2, c[0x0][0x390] ;  /* 0x0000e400ff027b82 */ /* 0x001e220000000a00 */
[----:B-1----:R-:W-:-:S04]  /*0180*/  IMAD.WIDE R12, R13, 0x4, R10 ;  /* 0x000000040d0c7825 */ /* 0x002fc800078e020a */
[----:B------:R-:W-:Y:S01]  /*0190*/  IMAD.WIDE R6, R23, 0x4, R10 ;  /* 0x0000000417067825 */ /* 0x000fe200078e020a */
[----:B------:R1:W3:Y:S01]  /*01a0*/  LDG.E R14, desc[UR6][R12.64] ;  /* 0x000000060c0e7981 */ /* 0x0002e2000c1e1900 */
[C---:B--2---:R-:W-:Y:S02]  /*01b0*/  IADD3 R9, PT, PT, R0.reuse, R25, RZ ;  /* 0x0000001900097210 */ /* 0x044fe40007ffe0ff */
[----:B------:R-:W-:Y:S01]  /*01c0*/  IMAD.IADD R5, R0, 0x1, -R25 ;  /* 0x0000000100057824 */ /* 0x000fe200078e0a19 */
[----:B------:R2:W4:Y:S02]  /*01d0*/  LDG.E R15, desc[UR6][R6.64] ;  /* 0x00000006060f7981 */ /* 0x000524000c1e1900 */
[--C-:B------:R-:W-:Y:S02]  /*01e0*/  IMAD.WIDE R8, R9, 0x4, R10.reuse ;  /* 0x0000000409087825 */ /* 0x100fe400078e020a */
[----:B0-----:R-:W5:Y:S02]  /*01f0*/  LDG.E R16, desc[UR6][R2.64+0x1c] ;  /* 0x00001c0602107981 */ /* 0x001f64000c1e1900 */
[----:B------:R-:W-:-:S02]  /*0200*/  IMAD.WIDE R4, R5, 0x4, R10 ;  /* 0x0000000405047825 */ /* 0x000fc400078e020a */
[----:B------:R0:W5:Y:S01]  /*0210*/  LDG.E R17, desc[UR6][R8.64] ;  /* 0x0000000608117981 */ /* 0x000162000c1e1900 */
[----:B------:R-:W-:Y:S01]  /*0220*/  USHF.L.U32 UR4, UR8, 0x2, URZ ;  /* 0x0000000208047899 */ /* 0x000fe200080006ff */
[----:B------:R-:W-:Y:S02]  /*0230*/  IMAD.WIDE R20, R25, 0x4, R4 ;  /* 0x0000000419147825 */ /* 0x000fe400078e0204 */
[----:B------:R-:W5:Y:S01]  /*0240*/  LDG.E R18, desc[UR6][R2.64+0x4] ;  /* 0x0000040602127981 */ /* 0x000f62000c1e1900 */
[----:B-1----:R-:W-:-:S03]  /*0250*/  IADD3 R13, PT, PT, R23, -R25, RZ ;  /* 0x80000019170d7210 */ /* 0x002fc60007ffe0ff */
[----:B------:R-:W5:Y:S01]  /*0260*/  LDG.E R22, desc[UR6][R4.64] ;  /* 0x0000000604167981 */ /* 0x000f62000c1e1900 */
[----:B--2---:R-:W-:-:S03]  /*0270*/  IMAD.WIDE R6, R25, 0x4, R6 ;  /* 0x0000000419067825 */ /* 0x004fc600078e0206 */
[----:B------:R-:W2:Y:S01]  /*0280*/  LDG.E R19, desc[UR6][R2.64+0x14] ;  /* 0x0000140602137981 */ /* 0x000ea2000c1e1900 */
[----:B------:R-:W-:Y:S01]  /*0290*/  IADD3 R12, P0, PT, R8, UR4, RZ ;  /* 0x00000004080c7c10 */ /* 0x000fe2000ff1e0ff */
[----:B------:R-:W-:Y:S02]  /*02a0*/  IMAD.WIDE R10, R13, 0x4, R10 ;  /* 0x000000040d0a7825 */ /* 0x000fe400078e020a */
[----:B------:R-:W2:Y:S04]  /*02b0*/  LDG.E R20, desc[UR6][R20.64] ;  /* 0x0000000614147981 */ /* 0x000ea8000c1e1900 */
[----:B------:R-:W2:Y:S01]  /*02c0*/  LDG.E R23, desc[UR6][R2.64+0xc] ;  /* 0x00000c0602177981 */ /* 0x000ea2000c1e1900 */
[----:B------:R-:W-:-:S03]  /*02d0*/  IMAD.X R13, RZ, RZ, R9, P0 ;  /* 0x000000ffff0d7224 */ /* 0x000fc600000e0609 */
[----:B------:R-:W2:Y:S01]  /*02e0*/  LDG.E R6, desc[UR6][R6.64] ;  /* 0x0000000606067981 */ /* 0x000ea2000c1e1900 */
[----:B0-----:R-:W-:-:S03]  /*02f0*/  IADD3 R8, P0, PT, R4, UR4, RZ ;  /* 0x0000000404087c10 */ /* 0x001fc6000ff1e0ff */
[----:B------:R-:W2:Y:S01]  /*0300*/  LDG.E R24, desc[UR6][R2.64+0x10] ;  /* 0x0000100602187981 */ /* 0x000ea2000c1e1900 */
[----:B------:R-:W-:-:S03]  /*0310*/  IADD3.X R9, PT, PT, RZ, R5, RZ, P0, !PT ;  /* 0x00000005ff097210 */ /* 0x000fc600007fe4ff */
[----:B------:R0:W2:Y:S04]  /*0320*/  LDG.E R10, desc[UR6][R10.64] ;  /* 0x000000060a0a7981 */ /* 0x0000a8000c1e1900 */
[----:B------:R-:W2:Y:S04]  /*0330*/  LDG.E R4, desc[UR6][R2.64+0x8] ;  /* 0x0000080602047981 */ /* 0x000ea8000c1e1900 */
[----:B------:R-:W2:Y:S04]  /*0340*/  LDG.E R12, desc[UR6][R12.64] ;  /* 0x000000060c0c7981 */ /* 0x000ea8000c1e1900 */
[----:B------:R-:W2:Y:S04]  /*0350*/  LDG.E R5, desc[UR6][R2.64] ;  /* 0x0000000602057981 */ /* 0x000ea8000c1e1900 */
[----:B------:R-:W2:Y:S04]  /*0360*/  LDG.E R8, desc[UR6][R8.64] ;  /* 0x0000000608087981 */ /* 0x000ea8000c1e1900 */
[----:B------:R-:W2:Y:S04]  /*0370*/  LDG.E R21, desc[UR6][R2.64+0x20] ;  /* 0x0000200602157981 */ /* 0x000ea8000c1e1900 */
[----:B------:R1:W2:Y:S01]  /*0380*/  LDG.E R7, desc[UR6][R2.64+0x18] ;  /* 0x0000180602077981 */ /* 0x0002a2000c1e1900 */
[----:B---3--:R-:W-:-:S02]  /*0390*/  I2FP.F32.S32 R25, R14 ;  /* 0x0000000e00197245 */ /* 0x008fc40000201400 */
[----:B----4-:R-:W-:-:S03]  /*03a0*/  I2FP.F32.S32 R15, R15 ;  /* 0x0000000f000f7245 */ /* 0x010fc60000201400 */
[----:B-----5:R-:W-:Y:S01]  /*03b0*/  FMUL R16, R25, R16 ;  /* 0x0000001019107220 */ /* 0x020fe20000400000 */
[----:B------:R-:W-:-:S03]  /*03c0*/  I2FP.F32.S32 R17, R17 ;  /* 0x0000001100117245 */ /* 0x000fc60000201400 */
[----:B------:R-:W-:Y:S01]  /*03d0*/  FFMA R16, R15, R18, R16 ;  /* 0x000000120f107223 */ /* 0x000fe20000000010 */
[----:B0-----:R-:W-:-:S03]  /*03e0*/  I2FP.F32.S32 R11, R22 ;  /* 0x00000016000b7245 */ /* 0x001fc60000201400 */
[----:B--2---:R-:W-:Y:S01]  /*03f0*/  FFMA R16, R17, R19, R16 ;  /* 0x0000001311107223 */ /* 0x004fe20000000010 */
[----:B------:R-:W-:-:S03]  /*0400*/  I2FP.F32.S32 R20, R20 ;  /* 0x0000001400147245 */ /* 0x000fc60000201400 */
[----:B------:R-:W-:Y:S01]  /*0410*/  FFMA R11, R11, R23, R16 ;  /* 0x000000170b0b7223 */ /* 0x000fe20000000010 */
[----:B------:R-:W-:-:S03]  /*0420*/  I2FP.F32.S32 R6, R6 ;  /* 0x0000000600067245 */ /* 0x000fc60000201400 */
[----:B------:R-:W-:Y:S01]  /*0430*/  FFMA R11, R20, R24, R11 ;  /* 0x00000018140b7223 */ /* 0x000fe2000000000b */
[----:B-1----:R-:W-:-:S03]  /*0440*/  I2FP.F32.S32 R3, R10 ;  /* 0x0000000a00037245 */ /* 0x002fc60000201400 */
[----:B------:R-:W-:Y:S01]  /*0450*/  FFMA R4, R6, R4, R11 ;  /* 0x0000000406047223 */ /* 0x000fe2000000000b */
[----:B------:R-:W-:-:S03]  /*0460*/  I2FP.F32.S32 R9, R12 ;  /* 0x0000000c00097245 */ /* 0x000fc60000201400 */
[----:B------:R-:W-:Y:S01]  /*0470*/  FFMA R4, R3, R5, R4 ;  /* 0x0000000503047223 */ /* 0x000fe20000000004 */
[----:B------:R-:W-:-:S03]  /*0480*/  I2FP.F32.S32 R3, R8 ;  /* 0x0000000800037245 */ /* 0x000fc60000201400 */
[----:B------:R-:W-:-:S04]  /*0490*/  FFMA R4, R9, R21, R4 ;  /* 0x0000001509047223 */ /* 0x000fc80000000004 */
[----:B------:R-:W-:Y:S02]  /*04a0*/  FFMA R4, R3, R7, R4 ;  /* 0x0000000703047223 */ /* 0x000fe40000000004 */
[----:B------:R-:W0:Y:S02]  /*04b0*/  LDC.64 R2, c[0x0][0x388] ;  /* 0x0000e200ff027b82 */ /* 0x000e240000000a00 */
[----:B------:R-:W1:Y:S02]  /*04c0*/  F2I.TRUNC.NTZ R5, R4 ;  /* 0x0000000400057305 */ /* 0x000e64000020f100 */
[----:B-1----:R-:W-:Y:S01]  /*04d0*/  ISETP.GE.AND P0, PT, R5, 0x100, PT ;  /* 0x000001000500780c */ /* 0x002fe20003f06270 */
[----:B0-----:R-:W-:-:S12]  /*04e0*/  IMAD.WIDE R2, R0, 0x4, R2 ;  /* 0x0000000400027825 */ /* 0x001fd800078e0202 */
[----:B------:R-:W-:Y:S01]  /*04f0*/  @P0 MOV R7, 0xff ;  /* 0x000000ff00070802 */ /* 0x000fe20000000f00 */
[----:B------:R1:W-:Y:S04]  /*0500*/  STG.E desc[UR6][R2.64], R5 ;  /* 0x0000000502007986 */ /* 0x0003e8000c101906 */
[----:B------:R1:W-:Y:S01]  /*0510*/  @P0 STG.E desc[UR6][R2.64], R7 ;  /* 0x0000000702000986 */ /* 0x0003e2000c101906 */
[----:B------:R-:W-:Y:S05]  /*0520*/  @P0 BRA `(.L_x_1) ;  /* 0x0000000000080947 */ /* 0x000fea0003800000 */
[----:B------:R-:W-:-:S13]  /*0530*/  ISETP.GT.AND P0, PT, R5, -0x1, PT ;  /* 0xffffffff0500780c */ /* 0x000fda0003f04270 */
[----:B------:R2:W-:Y:S02]  /*0540*/  @!P0 STG.E desc[UR6][R2.64], RZ ;  /* 0x000000ff02008986 */ /* 0x0005e4000c101906 */
.L_x_1:
[----:B------:R-:W-:Y:S05]  /*0550*/  BSYNC.RECONVERGENT B0 ;  /* 0x0000000000007941 */ /* 0x000fea0003800200 */
.L_x_0:
[----:B------:R-:W-:Y:S06]  /*0560*/  BAR.SYNC.DEFER_BLOCKING 0x0 ;  /* 0x0000000000007b1d */ /* 0x000fec0000010000 */
[----:B------:R-:W-:Y:S05]  /*0570*/  EXIT ;  /* 0x000000000000794d */ /* 0x000fea0003800000 */
.L_x_2:
[----:B------:R-:W-:-:S00]  /*0580*/  BRA `(.L_x_2) ;  /* 0xfffffffc00fc7947 */ /* 0x000fc0000383ffff */
[----:B------:R-:W-:-:S00]  /*0590*/  NOP ;  /* 0x0000000000007918 */ /* 0x000fc00000000000 */
        /* <DEDUP_REMOVED lines=14> */
.L_x_3:


//--------------------- .nv.shared.reserved.0     --------------------------
	.section	.nv.shared.reserved.0,"aw",@nobits
	.weak		__nv_reservedSMEM_offset_0_alias
	.size		__nv_reservedSMEM_offset_0_alias, 0, 64
	.other		__nv_reservedSMEM_offset_0_alias,@"STO_CUDA_RESERVED_SHARED STV_DEFAULT"
__nv_reservedSMEM_offset_0_alias:
	.zero		0
	.zero		64


//--------------------- .nv.constant0._Z11convolutionPiS_Pfii --------------------------
	.section	.nv.constant0._Z11convolutionPiS_Pfii,"a",@progbits
	.sectionflags	@""
	.align	4
.nv.constant0._Z11convolutionPiS_Pfii:
	.zero		928


//--------------------- SYMBOLS --------------------------

	.type		.nv.reservedSmem.offset0,@object
	.size		.nv.reservedSmem.offset0,0x4
